	.headerflags	@"EF_CUDA_TEXMODE_UNIFIED EF_CUDA_64BIT_ADDRESS EF_CUDA_ACCELERATORS EF_CUDA_SM90 EF_CUDA_VIRTUAL_SM(EF_CUDA_SM90)"
	.elftype	@"ET_EXEC"


//--------------------- .nv.info                  --------------------------
	.section	.nv.info,"",@"SHT_CUDA_INFO"
	.align	4


	//----- nvinfo : EIATTR_REGCOUNT
	.align		4
        /*0000*/ 	.byte	0x04, 0x2f
        /*0002*/ 	.short	(.L_1 - .L_0)
	.align		4
.L_0:
        /*0004*/ 	.word	index@(triton_poi_fused__to_copy_add_arange_clamp_mul_sub_133)
        /*0008*/ 	.word	0x0000000c


	//----- nvinfo : EIATTR_MIN_STACK_SIZE
	.align		4
.L_1:
        /*000c*/ 	.byte	0x04, 0x12
        /*000e*/ 	.short	(.L_3 - .L_2)
	.align		4
.L_2:
        /*0010*/ 	.word	index@(triton_poi_fused__to_copy_add_arange_clamp_mul_sub_133)
        /*0014*/ 	.word	0x00000000


	//----- nvinfo : EIATTR_FRAME_SIZE
	.align		4
.L_3:
        /*0018*/ 	.byte	0x04, 0x11
        /*001a*/ 	.short	(.L_5 - .L_4)
	.align		4
.L_4:
        /*001c*/ 	.word	index@(triton_poi_fused__to_copy_add_arange_clamp_mul_sub_133)
        /*0020*/ 	.word	0x00000000


	//----- nvinfo : EIATTR_MIN_STACK_SIZE
	.align		4
.L_5:
        /*0024*/ 	.byte	0x04, 0x12
        /*0026*/ 	.short	(.L_7 - .L_6)
	.align		4
.L_6:
        /*0028*/ 	.word	index@(triton_poi_fused__to_copy_add_arange_clamp_mul_sub_133)
        /*002c*/ 	.word	0x00000000
.L_7:


//--------------------- .nv.info.triton_poi_fused__to_copy_add_arange_clamp_mul_sub_133 --------------------------
	.section	.nv.info.triton_poi_fused__to_copy_add_arange_clamp_mul_sub_133,"",@"SHT_CUDA_INFO"
	.sectionflags	@""
	.align	4


	//----- nvinfo : EIATTR_CUDA_API_VERSION
	.align		4
        /*0000*/ 	.byte	0x04, 0x37
        /*0002*/ 	.short	(.L_9 - .L_8)
.L_8:
        /*0004*/ 	.word	0x0000007c


	//----- nvinfo : EIATTR_KPARAM_INFO
	.align		4
.L_9:
        /*0008*/ 	.byte	0x04, 0x17
        /*000a*/ 	.short	(.L_11 - .L_10)
.L_10:
        /*000c*/ 	.word	0x00000000
        /*0010*/ 	.short	0x0001
        /*0012*/ 	.short	0x0008
        /*0014*/ 	.byte	0x00, 0xf0, 0x11, 0x00


	//----- nvinfo : EIATTR_KPARAM_INFO
	.align		4
.L_11:
        /*0018*/ 	.byte	0x04, 0x17
        /*001a*/ 	.short	(.L_13 - .L_12)
.L_12:
        /*001c*/ 	.word	0x00000000
        /*0020*/ 	.short	0x0000
        /*0022*/ 	.short	0x0000
        /*0024*/ 	.byte	0x00, 0xf4, 0x21, 0x00


	//----- nvinfo : EIATTR_SPARSE_MMA_MASK
	.align		4
.L_13:
        /*0028*/ 	.byte	0x03, 0x50
        /*002a*/ 	.short	0x0000


	//----- nvinfo : EIATTR_MAXREG_COUNT
	.align		4
        /*002c*/ 	.byte	0x03, 0x1b
        /*002e*/ 	.short	0x00ff


	//----- nvinfo : EIATTR_EXIT_INSTR_OFFSETS
	.align		4
        /*0030*/ 	.byte	0x04, 0x1c
        /*0032*/ 	.short	(.L_15 - .L_14)


	//   ....[0]....
.L_14:
        /*0034*/ 	.word	0x00000190


	//   ....[1]....
        /*0038*/ 	.word	0x000001c0


	//----- nvinfo : EIATTR_REQNTID
	.align		4
.L_15:
        /*003c*/ 	.byte	0x04, 0x10
        /*003e*/ 	.short	(.L_17 - .L_16)
.L_16:
        /*0040*/ 	.word	0x00000020
        /*0044*/ 	.word	0x00000001
        /*0048*/ 	.word	0x00000001


	//----- nvinfo : EIATTR_CBANK_PARAM_SIZE
	.align		4
.L_17:
        /*004c*/ 	.byte	0x03, 0x19
        /*004e*/ 	.short	0x000c


	//----- nvinfo : EIATTR_PARAM_CBANK
	.align		4
        /*0050*/ 	.byte	0x04, 0x0a
        /*0052*/ 	.short	(.L_19 - .L_18)
	.align		4
.L_18:
        /*0054*/ 	.word	index@(.nv.constant0.triton_poi_fused__to_copy_add_arange_clamp_mul_sub_133)
        /*0058*/ 	.short	0x0210
        /*005a*/ 	.short	0x000c


	//----- nvinfo : EIATTR_SW_WAR
	.align		4
.L_19:
        /*005c*/ 	.byte	0x04, 0x36
        /*005e*/ 	.short	(.L_21 - .L_20)
.L_20:
        /*0060*/ 	.word	0x00000008
.L_21:


//--------------------- .nv.callgraph             --------------------------
	.section	.nv.callgraph,"",@"SHT_CUDA_CALLGRAPH"
	.align	4
	.sectionentsize	8
	.align		4
        /*0000*/ 	.word	0x00000000
	.align		4
        /*0004*/ 	.word	0xffffffff
	.align		4
        /*0008*/ 	.word	0x00000000
	.align		4
        /*000c*/ 	.word	0xfffffffe
	.align		4
        /*0010*/ 	.word	0x00000000
	.align		4
        /*0014*/ 	.word	0xfffffffd
	.align		4
        /*0018*/ 	.word	0x00000000
	.align		4
        /*001c*/ 	.word	0xfffffffc


//--------------------- .text.triton_poi_fused__to_copy_add_arange_clamp_mul_sub_133 --------------------------
	.section	.text.triton_poi_fused__to_copy_add_arange_clamp_mul_sub_133,"ax",@progbits
	.align	128
        .global         triton_poi_fused__to_copy_add_arange_clamp_mul_sub_133
        .type           triton_poi_fused__to_copy_add_arange_clamp_mul_sub_133,@function
        .size           triton_poi_fused__to_copy_add_arange_clamp_mul_sub_133,(.L_x_1 - triton_poi_fused__to_copy_add_arange_clamp_mul_sub_133)
        .other          triton_poi_fused__to_copy_add_arange_clamp_mul_sub_133,@"STO_CUDA_ENTRY STV_DEFAULT"
triton_poi_fused__to_copy_add_arange_clamp_mul_sub_133:
.text.triton_poi_fused__to_copy_add_arange_clamp_mul_sub_133:
[----:B------:R-:W0:Y:S02]  /*0000*/  LDC R1, c[0x0][0x28] ;  /* 0x00000a00ff017b82 */ /* 0x000e240000000800 */
[----:B------:R-:W1:Y:S01]  /*0010*/  S2R R0, SR_TID.X ;  /* 0x0000000000007919 */ /* 0x000e620000002100 */
[----:B------:R-:W-:Y:S01]  /*0020*/  HFMA2.MMA R3, -RZ, RZ, 1.5, 0 ;  /* 0x3e000000ff037435 */ /* 0x000fe200000001ff */
[----:B------:R-:W2:Y:S01]  /*0030*/  S2R R5, SR_CTAID.X ;  /* 0x0000000000057919 */ /* 0x000ea20000002500 */
[----:B-1----:R-:W-:-:S05]  /*0040*/  IMAD.SHL.U32 R0, R0, 0x2, RZ ;  /* 0x0000000200007824 */ /* 0x002fca00078e00ff */
[----:B------:R-:W-:-:S05]  /*0050*/  LOP3.LUT R0, R0, 0x3e, RZ, 0xc0, !PT ;  /* 0x0000003e00007812 */ /* 0x000fca00078ec0ff */
[----:B--2---:R-:W-:-:S05]  /*0060*/  IMAD R5, R5, 0x40, R0 ;  /* 0x0000004005057824 */ /* 0x004fca00078e0200 */
[----:B------:R-:W-:Y:S02]  /*0070*/  IADD3 R0, R5, 0x1, RZ ;  /* 0x0000000105007810 */ /* 0x000fe40007ffe0ff */
[----:B------:R-:W-:Y:S02]  /*0080*/  I2FP.F32.S32 R2, R5 ;  /* 0x0000000500027245 */ /* 0x000fe40000201400 */
[----:B------:R-:W-:Y:S02]  /*0090*/  I2FP.F32.S32 R0, R0 ;  /* 0x0000000000007245 */ /* 0x000fe40000201400 */
[----:B------:R-:W-:Y:S01]  /*00a0*/  ISETP.GE.AND P0, PT, R5, 0x40, PT ;  /* 0x000000400500780c */ /* 0x000fe20003f06270 */
[----:B------:R-:W-:Y:S02]  /*00b0*/  FADD R2, R2, 0.5 ;  /* 0x3f00000002027421 */ /* 0x000fe40000000000 */
[----:B------:R-:W-:Y:S02]  /*00c0*/  FADD R0, R0, 0.5 ;  /* 0x3f00000000007421 */ /* 0x000fe40000000000 */
[----:B------:R-:W-:-:S02]  /*00d0*/  FFMA R2, R2, R3, -0.5 ;  /* 0xbf00000002027423 */ /* 0x000fc40000000003 */
[----:B------:R-:W-:-:S03]  /*00e0*/  FFMA R0, R0, R3, -0.5 ;  /* 0xbf00000000007423 */ /* 0x000fc60000000003 */
[----:B------:R-:W-:Y:S02]  /*00f0*/  FMNMX R4, RZ, R2, !PT ;  /* 0x00000002ff047209 */ /* 0x000fe40007800000 */
[----:B------:R-:W1:Y:S01]  /*0100*/  LDC.64 R2, c[0x0][0x210] ;  /* 0x00008400ff027b82 */ /* 0x000e620000000a00 */
[----:B------:R-:W-:Y:S01]  /*0110*/  FMNMX R0, RZ, R0, !PT ;  /* 0x00000000ff007209 */ /* 0x000fe20007800000 */
[----:B------:R-:W2:Y:S08]  /*0120*/  F2I.TRUNC.NTZ R6, R4 ;  /* 0x0000000400067305 */ /* 0x000eb0000020f100 */
[----:B------:R-:W3:Y:S01]  /*0130*/  F2I.TRUNC.NTZ R7, R0 ;  /* 0x0000000000077305 */ /* 0x000ee2000020f100 */
[----:B--2---:R-:W-:-:S05]  /*0140*/  I2FP.F32.S32 R9, R6 ;  /* 0x0000000600097245 */ /* 0x004fca0000201400 */
[----:B------:R-:W-:Y:S01]  /*0150*/  FADD.SAT R6, R4, -R9 ;  /* 0x8000000904067221 */ /* 0x000fe20000002000 */
[----:B-1----:R-:W-:Y:S01]  /*0160*/  IMAD.WIDE R2, R5, 0x4, R2 ;  /* 0x0000000405027825 */ /* 0x002fe200078e0202 */
[----:B---3--:R-:W-:-:S05]  /*0170*/  I2FP.F32.S32 R7, R7 ;  /* 0x0000000700077245 */ /* 0x008fca0000201400 */
[----:B------:R-:W-:Y:S01]  /*0180*/  FADD.SAT R7, R0, -R7 ;  /* 0x8000000700077221 */ /* 0x000fe20000002000 */
[----:B------:R-:W-:Y:S06]  /*0190*/  @P0 EXIT ;  /* 0x000000000000094d */ /* 0x000fec0003800000 */
[----:B------:R-:W-:Y:S02]  /*01a0*/  ULDC.64 UR4, c[0x0][0x208] ;  /* 0x0000820000047ab9 */ /* 0x000fe40000000a00 */
[----:B------:R-:W-:Y:S01]  /*01b0*/  STG.E.64 desc[UR4][R2.64], R6 ;  /* 0x0000000602007986 */ /* 0x000fe2000c101b04 */
[----:B------:R-:W-:Y:S05]  /*01c0*/  EXIT ;  /* 0x000000000000794d */ /* 0x000fea0003800000 */
.L_x_0:
[----:B------:R-:W-:-:S00]  /*01d0*/  BRA `(.L_x_0) ;  /* 0xfffffffc00fc7947 */ /* 0x000fc0000383ffff */
[----:B------:R-:W-:-:S00]  /*01e0*/  NOP ;  /* 0x0000000000007918 */ /* 0x000fc00000000000 */
        /* <DEDUP_REMOVED lines=9> */
.L_x_1:


//--------------------- .nv.constant0.triton_poi_fused__to_copy_add_arange_clamp_mul_sub_133 --------------------------
	.section	.nv.constant0.triton_poi_fused__to_copy_add_arange_clamp_mul_sub_133,"a",@progbits
	.sectionflags	@""
	.align	4
.nv.constant0.triton_poi_fused__to_copy_add_arange_clamp_mul_sub_133:
	.zero		540
